//
// Generated by NVIDIA NVVM Compiler
//
// Compiler Build ID: CL-36424714
// Cuda compilation tools, release 13.0, V13.0.88
// Based on NVVM 20.0.0
//

.version 9.0
.target sm_100
.address_size 64

	// .globl	_Z19k_find_block_boundsiiiPKdS0_PdS1_

.visible .entry _Z19k_find_block_boundsiiiPKdS0_PdS1_(
	.param .u32 _Z19k_find_block_boundsiiiPKdS0_PdS1__param_0,
	.param .u32 _Z19k_find_block_boundsiiiPKdS0_PdS1__param_1,
	.param .u32 _Z19k_find_block_boundsiiiPKdS0_PdS1__param_2,
	.param .u64 .ptr .align 1 _Z19k_find_block_boundsiiiPKdS0_PdS1__param_3,
	.param .u64 .ptr .align 1 _Z19k_find_block_boundsiiiPKdS0_PdS1__param_4,
	.param .u64 .ptr .align 1 _Z19k_find_block_boundsiiiPKdS0_PdS1__param_5,
	.param .u64 .ptr .align 1 _Z19k_find_block_boundsiiiPKdS0_PdS1__param_6
)
{
	.reg .pred 	%p<30>;
	.reg .b32 	%r<77>;
	.reg .b64 	%rd<32>;
	.reg .b64 	%fd<100>;

	ld.param.u32 	%r42, [_Z19k_find_block_boundsiiiPKdS0_PdS1__param_0];
	ld.param.u32 	%r43, [_Z19k_find_block_boundsiiiPKdS0_PdS1__param_1];
	ld.param.u32 	%r44, [_Z19k_find_block_boundsiiiPKdS0_PdS1__param_2];
	ld.param.u64 	%rd6, [_Z19k_find_block_boundsiiiPKdS0_PdS1__param_3];
	ld.param.u64 	%rd5, [_Z19k_find_block_boundsiiiPKdS0_PdS1__param_6];
	cvta.to.global.u64 	%rd1, %rd6;
	mov.u32 	%r45, %ntid.x;
	mov.u32 	%r46, %ctaid.x;
	mov.u32 	%r47, %tid.x;
	mad.lo.s32 	%r1, %r45, %r46, %r47;
	setp.ge.s32 	%p1, %r1, %r44;
	setp.lt.s32 	%p2, %r43, 1;
	or.pred  	%p3, %p1, %p2;
	@%p3 bra 	$L__BB0_21;
	shl.b32 	%r49, %r1, 5;
	mul.lo.s32 	%r2, %r43, %r1;
	mad.lo.s32 	%r3, %r43, %r49, %r43;
	shl.b32 	%r4, %r43, 3;
	or.b32  	%r5, %r49, 3;
	or.b32  	%r50, %r49, 2;
	mul.lo.s32 	%r6, %r43, %r50;
	mul.lo.s32 	%r7, %r43, %r5;
	or.b32  	%r51, %r49, 4;
	mul.lo.s32 	%r8, %r43, %r51;
	or.b32  	%r52, %r49, 5;
	mul.lo.s32 	%r9, %r43, %r52;
	or.b32  	%r53, %r49, 6;
	mul.lo.s32 	%r10, %r43, %r53;
	or.b32  	%r54, %r49, 7;
	mul.lo.s32 	%r11, %r43, %r54;
	cvta.to.global.u64 	%rd2, %rd5;
	mov.b32 	%r66, 0;
$L__BB0_2:
	ld.param.u64 	%rd30, [_Z19k_find_block_boundsiiiPKdS0_PdS1__param_4];
	shl.b32 	%r56, %r66, 2;
	cvta.to.global.u64 	%rd7, %rd30;
	mul.wide.u32 	%rd8, %r56, 8;
	add.s64 	%rd9, %rd7, %rd8;
	ld.global.nc.f64 	%fd1, [%rd9];
	add.s32 	%r75, %r3, %r66;
	add.s32 	%r73, %r6, %r66;
	add.s32 	%r72, %r7, %r66;
	add.s32 	%r71, %r8, %r66;
	add.s32 	%r70, %r9, %r66;
	add.s32 	%r69, %r10, %r66;
	add.s32 	%r68, %r11, %r66;
	shl.b32 	%r57, %r2, 5;
	add.s32 	%r67, %r57, %r66;
	mov.f64 	%fd84, 0d416312CFE0000000;
	mov.f64 	%fd85, 0dC16312CFE0000000;
	mov.b32 	%r76, 7;
	mov.u32 	%r74, %r5;
$L__BB0_3:
	add.s32 	%r58, %r74, -3;
	setp.ge.s32 	%p4, %r58, %r42;
	@%p4 bra 	$L__BB0_5;
	mul.wide.s32 	%rd10, %r67, 8;
	add.s64 	%rd11, %rd1, %rd10;
	ld.global.nc.f64 	%fd38, [%rd11];
	div.rn.f64 	%fd39, %fd38, %fd1;
	cvt.rmi.f64.f64 	%fd40, %fd39;
	mul.f64 	%fd41, %fd1, %fd40;
	sub.f64 	%fd42, %fd38, %fd41;
	setp.lt.f64 	%p5, %fd42, %fd84;
	selp.f64 	%fd84, %fd42, %fd84, %p5;
	setp.gt.f64 	%p6, %fd42, %fd85;
	selp.f64 	%fd85, %fd42, %fd85, %p6;
$L__BB0_5:
	add.s32 	%r59, %r74, -2;
	setp.ge.s32 	%p7, %r59, %r42;
	@%p7 bra 	$L__BB0_7;
	mul.wide.s32 	%rd12, %r75, 8;
	add.s64 	%rd13, %rd1, %rd12;
	ld.global.nc.f64 	%fd43, [%rd13];
	div.rn.f64 	%fd44, %fd43, %fd1;
	cvt.rmi.f64.f64 	%fd45, %fd44;
	mul.f64 	%fd46, %fd1, %fd45;
	sub.f64 	%fd47, %fd43, %fd46;
	setp.lt.f64 	%p8, %fd47, %fd84;
	selp.f64 	%fd84, %fd47, %fd84, %p8;
	setp.gt.f64 	%p9, %fd47, %fd85;
	selp.f64 	%fd85, %fd47, %fd85, %p9;
$L__BB0_7:
	add.s32 	%r60, %r74, -1;
	setp.ge.s32 	%p10, %r60, %r42;
	@%p10 bra 	$L__BB0_9;
	mul.wide.s32 	%rd14, %r73, 8;
	add.s64 	%rd15, %rd1, %rd14;
	ld.global.nc.f64 	%fd48, [%rd15];
	div.rn.f64 	%fd49, %fd48, %fd1;
	cvt.rmi.f64.f64 	%fd50, %fd49;
	mul.f64 	%fd51, %fd1, %fd50;
	sub.f64 	%fd52, %fd48, %fd51;
	setp.lt.f64 	%p11, %fd52, %fd84;
	selp.f64 	%fd84, %fd52, %fd84, %p11;
	setp.gt.f64 	%p12, %fd52, %fd85;
	selp.f64 	%fd85, %fd52, %fd85, %p12;
$L__BB0_9:
	setp.ge.s32 	%p13, %r74, %r42;
	@%p13 bra 	$L__BB0_11;
	mul.wide.s32 	%rd16, %r72, 8;
	add.s64 	%rd17, %rd1, %rd16;
	ld.global.nc.f64 	%fd53, [%rd17];
	div.rn.f64 	%fd54, %fd53, %fd1;
	cvt.rmi.f64.f64 	%fd55, %fd54;
	mul.f64 	%fd56, %fd1, %fd55;
	sub.f64 	%fd57, %fd53, %fd56;
	setp.lt.f64 	%p14, %fd57, %fd84;
	selp.f64 	%fd84, %fd57, %fd84, %p14;
	setp.gt.f64 	%p15, %fd57, %fd85;
	selp.f64 	%fd85, %fd57, %fd85, %p15;
$L__BB0_11:
	add.s32 	%r61, %r74, 1;
	setp.ge.s32 	%p16, %r61, %r42;
	@%p16 bra 	$L__BB0_13;
	mul.wide.s32 	%rd18, %r71, 8;
	add.s64 	%rd19, %rd1, %rd18;
	ld.global.nc.f64 	%fd58, [%rd19];
	div.rn.f64 	%fd59, %fd58, %fd1;
	cvt.rmi.f64.f64 	%fd60, %fd59;
	mul.f64 	%fd61, %fd1, %fd60;
	sub.f64 	%fd62, %fd58, %fd61;
	setp.lt.f64 	%p17, %fd62, %fd84;
	selp.f64 	%fd84, %fd62, %fd84, %p17;
	setp.gt.f64 	%p18, %fd62, %fd85;
	selp.f64 	%fd85, %fd62, %fd85, %p18;
$L__BB0_13:
	add.s32 	%r62, %r74, 2;
	setp.ge.s32 	%p19, %r62, %r42;
	@%p19 bra 	$L__BB0_15;
	mul.wide.s32 	%rd20, %r70, 8;
	add.s64 	%rd21, %rd1, %rd20;
	ld.global.nc.f64 	%fd63, [%rd21];
	div.rn.f64 	%fd64, %fd63, %fd1;
	cvt.rmi.f64.f64 	%fd65, %fd64;
	mul.f64 	%fd66, %fd1, %fd65;
	sub.f64 	%fd67, %fd63, %fd66;
	setp.lt.f64 	%p20, %fd67, %fd84;
	selp.f64 	%fd84, %fd67, %fd84, %p20;
	setp.gt.f64 	%p21, %fd67, %fd85;
	selp.f64 	%fd85, %fd67, %fd85, %p21;
$L__BB0_15:
	add.s32 	%r63, %r74, 3;
	setp.ge.s32 	%p22, %r63, %r42;
	@%p22 bra 	$L__BB0_17;
	mul.wide.s32 	%rd22, %r69, 8;
	add.s64 	%rd23, %rd1, %rd22;
	ld.global.nc.f64 	%fd68, [%rd23];
	div.rn.f64 	%fd69, %fd68, %fd1;
	cvt.rmi.f64.f64 	%fd70, %fd69;
	mul.f64 	%fd71, %fd1, %fd70;
	sub.f64 	%fd72, %fd68, %fd71;
	setp.lt.f64 	%p23, %fd72, %fd84;
	selp.f64 	%fd84, %fd72, %fd84, %p23;
	setp.gt.f64 	%p24, %fd72, %fd85;
	selp.f64 	%fd85, %fd72, %fd85, %p24;
$L__BB0_17:
	add.s32 	%r64, %r74, 4;
	setp.ge.s32 	%p25, %r64, %r42;
	@%p25 bra 	$L__BB0_19;
	mul.wide.s32 	%rd24, %r68, 8;
	add.s64 	%rd25, %rd1, %rd24;
	ld.global.nc.f64 	%fd73, [%rd25];
	div.rn.f64 	%fd74, %fd73, %fd1;
	cvt.rmi.f64.f64 	%fd75, %fd74;
	mul.f64 	%fd76, %fd1, %fd75;
	sub.f64 	%fd77, %fd73, %fd76;
	setp.lt.f64 	%p26, %fd77, %fd84;
	selp.f64 	%fd84, %fd77, %fd84, %p26;
	setp.gt.f64 	%p27, %fd77, %fd85;
	selp.f64 	%fd85, %fd77, %fd85, %p27;
$L__BB0_19:
	add.s32 	%r76, %r76, 8;
	add.s32 	%r75, %r75, %r4;
	add.s32 	%r74, %r74, 8;
	add.s32 	%r73, %r73, %r4;
	add.s32 	%r72, %r72, %r4;
	add.s32 	%r71, %r71, %r4;
	add.s32 	%r70, %r70, %r4;
	add.s32 	%r69, %r69, %r4;
	add.s32 	%r68, %r68, %r4;
	add.s32 	%r67, %r67, %r4;
	setp.ne.s32 	%p28, %r76, 39;
	@%p28 bra 	$L__BB0_3;
	ld.param.u64 	%rd31, [_Z19k_find_block_boundsiiiPKdS0_PdS1__param_5];
	add.f64 	%fd78, %fd84, %fd85;
	mul.f64 	%fd79, %fd78, 0d3FE0000000000000;
	add.s32 	%r65, %r66, %r2;
	cvta.to.global.u64 	%rd26, %rd31;
	mul.wide.s32 	%rd27, %r65, 8;
	add.s64 	%rd28, %rd26, %rd27;
	st.global.f64 	[%rd28], %fd79;
	sub.f64 	%fd80, %fd85, %fd84;
	mul.f64 	%fd81, %fd80, 0d3FE0000000000000;
	add.s64 	%rd29, %rd2, %rd27;
	st.global.f64 	[%rd29], %fd81;
	add.s32 	%r66, %r66, 1;
	setp.ne.s32 	%p29, %r66, %r43;
	@%p29 bra 	$L__BB0_2;
$L__BB0_21:
	ret;

}


// ===== COMPILED SASS (sm_100) =====

	.target	sm_100

	.elftype	@"ET_EXEC"


//--------------------- .note.nv.tkinfo           --------------------------
	.section	.note.nv.tkinfo,"",@"SHT_NOTE"
	.sectionflags	@"SHF_NOTE_NV_TKINFO"
	.tkinfo
        /*0018*/ 	.word	0x00000002
        /*0030*/ 	.string	""
        /*0030*/ 	.string	"ptxas"
        /*0030*/ 	.string	"Cuda compilation tools, release 13.0, V13.0.88"
        /*0030*/ 	.string	"Build cuda_13.0.r13.0/compiler.36424714_0"
        /*0030*/ 	.string	"-arch sm_100 -m 64 "



//--------------------- .note.nv.cuinfo           --------------------------
	.section	.note.nv.cuinfo,"",@"SHT_NOTE"
	.sectionflags	@"SHF_NOTE_NV_CUINFO"
        /*0018*/ 	.short	0x0002
        /*001a*/ 	.short	0x0064
        /*001c*/ 	.short	0x0082
	.zero		2


//--------------------- .nv.info                  --------------------------
	.section	.nv.info,"",@"SHT_CUDA_INFO"
	.align	4


	//----- nvinfo : EIATTR_REGCOUNT
	.align		4
        /*0000*/ 	.byte	0x04, 0x2f
        /*0002*/ 	.short	(.L_1 - .L_0)
	.align		4
.L_0:
        /*0004*/ 	.word	index@(_Z19k_find_block_boundsiiiPKdS0_PdS1_)
        /*0008*/ 	.word	0x00000030


	//----- nvinfo : EIATTR_FRAME_SIZE
	.align		4
.L_1:
        /*000c*/ 	.byte	0x04, 0x11
        /*000e*/ 	.short	(.L_3 - .L_2)
	.align		4
.L_2:
        /*0010*/ 	.word	index@($__internal_0_$__cuda_sm20_div_rn_f64_full)
        /*0014*/ 	.word	0x00000000


	//----- nvinfo : EIATTR_FRAME_SIZE
	.align		4
.L_3:
        /*0018*/ 	.byte	0x04, 0x11
        /*001a*/ 	.short	(.L_5 - .L_4)
	.align		4
.L_4:
        /*001c*/ 	.word	index@(_Z19k_find_block_boundsiiiPKdS0_PdS1_)
        /*0020*/ 	.word	0x00000000


	//----- nvinfo : EIATTR_MIN_STACK_SIZE
	.align		4
.L_5:
        /*0024*/ 	.byte	0x04, 0x12
        /*0026*/ 	.short	(.L_7 - .L_6)
	.align		4
.L_6:
        /*0028*/ 	.word	index@(_Z19k_find_block_boundsiiiPKdS0_PdS1_)
        /*002c*/ 	.word	0x00000000
.L_7:


//--------------------- .nv.compat                --------------------------
	.section	.nv.compat,"",@"SHT_CUDA_COMPAT_INFO"
	.align	4
        /*0000*/ 	.byte	0x02, 0x09, 0x00, 0x00, 0x02, 0x02, 0x01, 0x00, 0x02, 0x05, 0x05, 0x00, 0x03, 0x07, 0x01, 0x01
        /*0010*/ 	.byte	0x02, 0x03, 0x00, 0x00, 0x02, 0x06, 0x01, 0x00, 0x04, 0x0b, 0x08, 0x00, 0x01, 0x00, 0x00, 0x00
        /*0020*/ 	.byte	0x00, 0x00, 0x00, 0x00


//--------------------- .nv.info._Z19k_find_block_boundsiiiPKdS0_PdS1_ --------------------------
	.section	.nv.info._Z19k_find_block_boundsiiiPKdS0_PdS1_,"",@"SHT_CUDA_INFO"
	.sectionflags	@""
	.align	4


	//----- nvinfo : EIATTR_CUDA_API_VERSION
	.align		4
        /*0000*/ 	.byte	0x04, 0x37
        /*0002*/ 	.short	(.L_9 - .L_8)
.L_8:
        /*0004*/ 	.word	0x00000082


	//----- nvinfo : EIATTR_KPARAM_INFO
	.align		4
.L_9:
        /*0008*/ 	.byte	0x04, 0x17
        /*000a*/ 	.short	(.L_11 - .L_10)
.L_10:
        /*000c*/ 	.word	0x00000000
        /*0010*/ 	.short	0x0006
        /*0012*/ 	.short	0x0028
        /*0014*/ 	.byte	0x00, 0xf5, 0x21, 0x00


	//----- nvinfo : EIATTR_KPARAM_INFO
	.align		4
.L_11:
        /*0018*/ 	.byte	0x04, 0x17
        /*001a*/ 	.short	(.L_13 - .L_12)
.L_12:
        /*001c*/ 	.word	0x00000000
        /*0020*/ 	.short	0x0005
        /*0022*/ 	.short	0x0020
        /*0024*/ 	.byte	0x00, 0xf5, 0x21, 0x00


	//----- nvinfo : EIATTR_KPARAM_INFO
	.align		4
.L_13:
        /*0028*/ 	.byte	0x04, 0x17
        /*002a*/ 	.short	(.L_15 - .L_14)
.L_14:
        /*002c*/ 	.word	0x00000000
        /*0030*/ 	.short	0x0004
        /*0032*/ 	.short	0x0018
        /*0034*/ 	.byte	0x00, 0xf5, 0x21, 0x00


	//----- nvinfo : EIATTR_KPARAM_INFO
	.align		4
.L_15:
        /*0038*/ 	.byte	0x04, 0x17
        /*003a*/ 	.short	(.L_17 - .L_16)
.L_16:
        /*003c*/ 	.word	0x00000000
        /*0040*/ 	.short	0x0003
        /*0042*/ 	.short	0x0010
        /*0044*/ 	.byte	0x00, 0xf5, 0x21, 0x00


	//----- nvinfo : EIATTR_KPARAM_INFO
	.align		4
.L_17:
        /*0048*/ 	.byte	0x04, 0x17
        /*004a*/ 	.short	(.L_19 - .L_18)
.L_18:
        /*004c*/ 	.word	0x00000000
        /*0050*/ 	.short	0x0002
        /*0052*/ 	.short	0x0008
        /*0054*/ 	.byte	0x00, 0xf0, 0x11, 0x00


	//----- nvinfo : EIATTR_KPARAM_INFO
	.align		4
.L_19:
        /*0058*/ 	.byte	0x04, 0x17
        /*005a*/ 	.short	(.L_21 - .L_20)
.L_20:
        /*005c*/ 	.word	0x00000000
        /*0060*/ 	.short	0x0001
        /*0062*/ 	.short	0x0004
        /*0064*/ 	.byte	0x00, 0xf0, 0x11, 0x00


	//----- nvinfo : EIATTR_KPARAM_INFO
	.align		4
.L_21:
        /*0068*/ 	.byte	0x04, 0x17
        /*006a*/ 	.short	(.L_23 - .L_22)
.L_22:
        /*006c*/ 	.word	0x00000000
        /*0070*/ 	.short	0x0000
        /*0072*/ 	.short	0x0000
        /*0074*/ 	.byte	0x00, 0xf0, 0x11, 0x00


	//----- nvinfo : EIATTR_SPARSE_MMA_MASK
	.align		4
.L_23:
        /*0078*/ 	.byte	0x03, 0x50
        /*007a*/ 	.short	0x0000


	//----- nvinfo : EIATTR_MAXREG_COUNT
	.align		4
        /*007c*/ 	.byte	0x03, 0x1b
        /*007e*/ 	.short	0x00ff


	//----- nvinfo : EIATTR_MERCURY_ISA_VERSION
	.align		4
        /*0080*/ 	.byte	0x03, 0x5f
        /*0082*/ 	.short	0x0101


	//----- nvinfo : EIATTR_VRC_CTA_INIT_COUNT
	.align		4
        /*0084*/ 	.byte	0x02, 0x4a
	.zero		1
	.zero		1


	//----- nvinfo : EIATTR_EXIT_INSTR_OFFSETS
	.align		4
        /*0088*/ 	.byte	0x04, 0x1c
        /*008a*/ 	.short	(.L_25 - .L_24)


	//   ....[0]....
.L_24:
        /*008c*/ 	.word	0x00000090


	//   ....[1]....
        /*0090*/ 	.word	0x00001730


	//----- nvinfo : EIATTR_CRS_STACK_SIZE
	.align		4
.L_25:
        /*0094*/ 	.byte	0x04, 0x1e
        /*0096*/ 	.short	(.L_27 - .L_26)
.L_26:
        /*0098*/ 	.word	0x00000000


	//----- nvinfo : EIATTR_CBANK_PARAM_SIZE
	.align		4
.L_27:
        /*009c*/ 	.byte	0x03, 0x19
        /*009e*/ 	.short	0x0030


	//----- nvinfo : EIATTR_PARAM_CBANK
	.align		4
        /*00a0*/ 	.byte	0x04, 0x0a
        /*00a2*/ 	.short	(.L_29 - .L_28)
	.align		4
.L_28:
        /*00a4*/ 	.word	index@(.nv.constant0._Z19k_find_block_boundsiiiPKdS0_PdS1_)
        /*00a8*/ 	.short	0x0380
        /*00aa*/ 	.short	0x0030


	//----- nvinfo : EIATTR_SW_WAR
	.align		4
.L_29:
        /*00ac*/ 	.byte	0x04, 0x36
        /*00ae*/ 	.short	(.L_31 - .L_30)
.L_30:
        /*00b0*/ 	.word	0x00000008
.L_31:


//--------------------- .nv.callgraph             --------------------------
	.section	.nv.callgraph,"",@"SHT_CUDA_CALLGRAPH"
	.align	4
	.sectionentsize	8
	.align		4
        /*0000*/ 	.word	0x00000000
	.align		4
        /*0004*/ 	.word	0xffffffff
	.align		4
        /*0008*/ 	.word	0x00000000
	.align		4
        /*000c*/ 	.word	0xfffffffe
	.align		4
        /*0010*/ 	.word	0x00000000
	.align		4
        /*0014*/ 	.word	0xfffffffd
	.align		4
        /*0018*/ 	.word	0x00000000
	.align		4
        /*001c*/ 	.word	0xfffffffc


//--------------------- .text._Z19k_find_block_boundsiiiPKdS0_PdS1_ --------------------------
	.section	.text._Z19k_find_block_boundsiiiPKdS0_PdS1_,"ax",@progbits
	.align	128
        .global         _Z19k_find_block_boundsiiiPKdS0_PdS1_
        .type           _Z19k_find_block_boundsiiiPKdS0_PdS1_,@function
        .size           _Z19k_find_block_boundsiiiPKdS0_PdS1_,(.L_x_40 - _Z19k_find_block_boundsiiiPKdS0_PdS1_)
        .other          _Z19k_find_block_boundsiiiPKdS0_PdS1_,@"STO_CUDA_ENTRY STV_DEFAULT"
_Z19k_find_block_boundsiiiPKdS0_PdS1_:
.text._Z19k_find_block_boundsiiiPKdS0_PdS1_:
[----:B------:R-:W-:Y:S01]  /*0000*/  LDC R1, c[0x0][0x37c] ;  /* 0x0000df00ff017b82 */ /* 0x000fe20000000800 */
[----:B------:R-:W0:Y:S07]  /*0010*/  S2R R2, SR_CTAID.X ;  /* 0x0000000000027919 */ /* 0x000e2e0000002500 */
[----:B------:R-:W1:Y:S01]  /*0020*/  LDC R5, c[0x0][0x384] ;  /* 0x0000e100ff057b82 */ /* 0x000e620000000800 */
[----:B------:R-:W0:Y:S01]  /*0030*/  LDCU UR4, c[0x0][0x360] ;  /* 0x00006c00ff0477ac */ /* 0x000e220008000800 */
[----:B------:R-:W0:Y:S01]  /*0040*/  S2R R3, SR_TID.X ;  /* 0x0000000000037919 */ /* 0x000e220000002100 */
[----:B------:R-:W2:Y:S01]  /*0050*/  LDCU UR5, c[0x0][0x388] ;  /* 0x00007100ff0577ac */ /* 0x000ea20008000800 */
[----:B-1----:R-:W-:Y:S01]  /*0060*/  ISETP.GE.AND P0, PT, R5, 0x1, PT ;  /* 0x000000010500780c */ /* 0x002fe20003f06270 */
[----:B0-----:R-:W-:-:S05]  /*0070*/  IMAD R2, R2, UR4, R3 ;  /* 0x0000000402027c24 */ /* 0x001fca000f8e0203 */
[----:B--2---:R-:W-:-:S13]  /*0080*/  ISETP.GE.OR P0, PT, R2, UR5, !P0 ;  /* 0x0000000502007c0c */ /* 0x004fda000c706670 */
[----:B------:R-:W-:Y:S05]  /*0090*/  @P0 EXIT ;  /* 0x000000000000094d */ /* 0x000fea0003800000 */
[C---:B------:R-:W-:Y:S01]  /*00a0*/  IMAD.SHL.U32 R16, R2.reuse, 0x20, RZ ;  /* 0x0000002002107824 */ /* 0x040fe200078e00ff */
[----:B------:R-:W0:Y:S01]  /*00b0*/  LDCU.64 UR6, c[0x0][0x358] ;  /* 0x00006b00ff0677ac */ /* 0x000e220008000a00 */
[-C--:B------:R-:W-:Y:S02]  /*00c0*/  IMAD R2, R2, R5.reuse, RZ ;  /* 0x0000000502027224 */ /* 0x080fe400078e02ff */
[C---:B------:R-:W-:Y:S02]  /*00d0*/  IMAD R4, R16.reuse, R5, R5 ;  /* 0x0000000510047224 */ /* 0x040fe400078e0205 */
[C---:B------:R-:W-:Y:S02]  /*00e0*/  VIADD R6, R16.reuse, 0x3 ;  /* 0x0000000310067836 */ /* 0x040fe40000000000 */
[C---:B------:R-:W-:Y:S02]  /*00f0*/  VIADD R8, R16.reuse, 0x2 ;  /* 0x0000000210087836 */ /* 0x040fe40000000000 */
[----:B------:R-:W-:-:S02]  /*0100*/  VIADD R10, R16, 0x4 ;  /* 0x00000004100a7836 */ /* 0x000fc40000000000 */
[C---:B------:R-:W-:Y:S02]  /*0110*/  VIADD R12, R16.reuse, 0x5 ;  /* 0x00000005100c7836 */ /* 0x040fe40000000000 */
[C---:B------:R-:W-:Y:S02]  /*0120*/  VIADD R14, R16.reuse, 0x6 ;  /* 0x00000006100e7836 */ /* 0x040fe40000000000 */
[----:B------:R-:W-:Y:S02]  /*0130*/  IMAD.MOV.U32 R3, RZ, RZ, RZ ;  /* 0x000000ffff037224 */ /* 0x000fe400078e00ff */
[----:B------:R-:W-:-:S07]  /*0140*/  VIADD R16, R16, 0x7 ;  /* 0x0000000710107836 */ /* 0x000fce0000000000 */
.L_x_33:
[----:B--2---:R-:W1:Y:S01]  /*0150*/  LDC.64 R22, c[0x0][0x398] ;  /* 0x0000e600ff167b82 */ /* 0x004e620000000a00 */
[----:B------:R-:W-:Y:S01]  /*0160*/  IMAD.SHL.U32 R5, R3, 0x4, RZ ;  /* 0x0000000403057824 */ /* 0x000fe200078e00ff */
[----:B------:R-:W2:Y:S01]  /*0170*/  LDCU UR4, c[0x0][0x384] ;  /* 0x00007080ff0477ac */ /* 0x000ea20008000800 */
[----:B------:R-:W3:Y:S02]  /*0180*/  LDCU UR5, c[0x0][0x380] ;  /* 0x00007000ff0577ac */ /* 0x000ee40008000800 */
[----:B-1----:R-:W-:-:S06]  /*0190*/  IMAD.WIDE.U32 R22, R5, 0x8, R22 ;  /* 0x0000000805167825 */ /* 0x002fcc00078e0016 */
[----:B0-----:R-:W5:Y:S01]  /*01a0*/  LDG.E.64.CONSTANT R22, desc[UR6][R22.64] ;  /* 0x0000000616167981 */ /* 0x001f62000c1e9b00 */
[----:B------:R-:W-:Y:S01]  /*01b0*/  IADD3 R5, PT, PT, R4, R3, RZ ;  /* 0x0000000304057210 */ /* 0x000fe20007ffe0ff */
[----:B------:R-:W-:Y:S02]  /*01c0*/  IMAD R7, R2, 0x20, R3 ;  /* 0x0000002002077824 */ /* 0x000fe400078e0203 */
[----:B------:R-:W-:Y:S02]  /*01d0*/  IMAD.MOV.U32 R9, RZ, RZ, R6 ;  /* 0x000000ffff097224 */ /* 0x000fe400078e0006 */
[----:B------:R-:W-:Y:S02]  /*01e0*/  IMAD.MOV.U32 R20, RZ, RZ, -0x20000000 ;  /* 0xe0000000ff147424 */ /* 0x000fe400078e00ff */
[----:B------:R-:W-:Y:S02]  /*01f0*/  IMAD.MOV.U32 R21, RZ, RZ, 0x416312cf ;  /* 0x416312cfff157424 */ /* 0x000fe400078e00ff */
[----:B------:R-:W-:-:S02]  /*0200*/  IMAD.MOV.U32 R18, RZ, RZ, -0x20000000 ;  /* 0xe0000000ff127424 */ /* 0x000fc400078e00ff */
[----:B------:R-:W-:Y:S02]  /*0210*/  IMAD.MOV.U32 R19, RZ, RZ, -0x3e9ced31 ;  /* 0xc16312cfff137424 */ /* 0x000fe400078e00ff */
[--C-:B--2---:R-:W-:Y:S02]  /*0220*/  IMAD R11, R8, UR4, R3.reuse ;  /* 0x00000004080b7c24 */ /* 0x104fe4000f8e0203 */
[--C-:B------:R-:W-:Y:S02]  /*0230*/  IMAD R13, R6, UR4, R3.reuse ;  /* 0x00000004060d7c24 */ /* 0x100fe4000f8e0203 */
[--C-:B------:R-:W-:Y:S02]  /*0240*/  IMAD R15, R10, UR4, R3.reuse ;  /* 0x000000040a0f7c24 */ /* 0x100fe4000f8e0203 */
[--C-:B------:R-:W-:Y:S02]  /*0250*/  IMAD R17, R12, UR4, R3.reuse ;  /* 0x000000040c117c24 */ /* 0x100fe4000f8e0203 */
[----:B------:R-:W-:-:S02]  /*0260*/  IMAD R34, R14, UR4, R3 ;  /* 0x000000040e227c24 */ /* 0x000fc4000f8e0203 */
[----:B------:R-:W-:Y:S01]  /*0270*/  IMAD R35, R16, UR4, R3 ;  /* 0x0000000410237c24 */ /* 0x000fe2000f8e0203 */
[----:B---3--:R-:W-:-:S06]  /*0280*/  UMOV UR4, 0x7 ;  /* 0x0000000700047882 */ /* 0x008fcc0000000000 */
.L_x_32:
[----:B------:R-:W-:Y:S01]  /*0290*/  VIADD R0, R9, 0xfffffffd ;  /* 0xfffffffd09007836 */ /* 0x000fe20000000000 */
[----:B------:R-:W-:Y:S04]  /*02a0*/  BSSY.RECONVERGENT B1, `(.L_x_0) ;  /* 0x0000024000017945 */ /* 0x000fe80003800200 */
[----:B------:R-:W-:-:S13]  /*02b0*/  ISETP.GE.AND P0, PT, R0, UR5, PT ;  /* 0x0000000500007c0c */ /* 0x000fda000bf06270 */
[----:B------:R-:W-:Y:S05]  /*02c0*/  @P0 BRA `(.L_x_1) ;  /* 0x0000000000840947 */ /* 0x000fea0003800000 */
[----:B------:R-:W0:Y:S02]  /*02d0*/  LDC.64 R32, c[0x0][0x390] ;  /* 0x0000e400ff207b82 */ /* 0x000e240000000a00 */
[----:B0-----:R-:W-:-:S06]  /*02e0*/  IMAD.WIDE R32, R7, 0x8, R32 ;  /* 0x0000000807207825 */ /* 0x001fcc00078e0220 */
[----:B------:R-:W2:Y:S01]  /*02f0*/  LDG.E.64.CONSTANT R32, desc[UR6][R32.64] ;  /* 0x0000000620207981 */ /* 0x000ea2000c1e9b00 */
[----:B-----5:R-:W0:Y:S01]  /*0300*/  MUFU.RCP64H R27, R23 ;  /* 0x00000017001b7308 */ /* 0x020e220000001800 */
[----:B------:R-:W-:Y:S01]  /*0310*/  IMAD.MOV.U32 R26, RZ, RZ, 0x1 ;  /* 0x00000001ff1a7424 */ /* 0x000fe200078e00ff */
[----:B------:R-:W-:Y:S05]  /*0320*/  BSSY.RECONVERGENT B2, `(.L_x_2) ;  /* 0x0000013000027945 */ /* 0x000fea0003800200 */
[----:B0-----:R-:W-:-:S08]  /*0330*/  DFMA R24, -R22, R26, 1 ;  /* 0x3ff000001618742b */ /* 0x001fd0000000011a */
[----:B------:R-:W-:-:S08]  /*0340*/  DFMA R24, R24, R24, R24 ;  /* 0x000000181818722b */ /* 0x000fd00000000018 */
[----:B------:R-:W-:-:S08]  /*0350*/  DFMA R24, R26, R24, R26 ;  /* 0x000000181a18722b */ /* 0x000fd0000000001a */
[----:B------:R-:W-:-:S08]  /*0360*/  DFMA R28, -R22, R24, 1 ;  /* 0x3ff00000161c742b */ /* 0x000fd00000000118 */
[----:B------:R-:W-:-:S08]  /*0370*/  DFMA R28, R24, R28, R24 ;  /* 0x0000001c181c722b */ /* 0x000fd00000000018 */
[----:B--2---:R-:W-:Y:S01]  /*0380*/  DMUL R26, R32, R28 ;  /* 0x0000001c201a7228 */ /* 0x004fe20000000000 */
[----:B------:R-:W-:-:S07]  /*0390*/  FSETP.GEU.AND P1, PT, |R33|, 6.5827683646048100446e-37, PT ;  /* 0x036000002100780b */ /* 0x000fce0003f2e200 */
[----:B------:R-:W-:-:S08]  /*03a0*/  DFMA R24, -R22, R26, R32 ;  /* 0x0000001a1618722b */ /* 0x000fd00000000120 */
[----:B------:R-:W-:-:S10]  /*03b0*/  DFMA R42, R28, R24, R26 ;  /* 0x000000181c2a722b */ /* 0x000fd4000000001a */
[----:B------:R-:W-:-:S05]  /*03c0*/  FFMA R0, RZ, R23, R43 ;  /* 0x00000017ff007223 */ /* 0x000fca000000002b */
[----:B------:R-:W-:-:S13]  /*03d0*/  FSETP.GT.AND P0, PT, |R0|, 1.469367938527859385e-39, PT ;  /* 0x001000000000780b */ /* 0x000fda0003f04200 */
[----:B------:R-:W-:Y:S05]  /*03e0*/  @P0 BRA P1, `(.L_x_3) ;  /* 0x0000000000180947 */ /* 0x000fea0000800000 */
[----:B------:R-:W-:Y:S01]  /*03f0*/  MOV R40, R32 ;  /* 0x0000002000287202 */ /* 0x000fe20000000f00 */
[----:B------:R-:W-:Y:S01]  /*0400*/  IMAD.MOV.U32 R41, RZ, RZ, R33 ;  /* 0x000000ffff297224 */ /* 0x000fe200078e0021 */
[----:B------:R-:W-:Y:S01]  /*0410*/  MOV R0, 0x450 ;  /* 0x0000045000007802 */ /* 0x000fe20000000f00 */
[----:B------:R-:W-:Y:S02]  /*0420*/  IMAD.MOV.U32 R26, RZ, RZ, R22 ;  /* 0x000000ffff1a7224 */ /* 0x000fe400078e0016 */
[----:B------:R-:W-:-:S07]  /*0430*/  IMAD.MOV.U32 R27, RZ, RZ, R23 ;  /* 0x000000ffff1b7224 */ /* 0x000fce00078e0017 */
[----:B------:R-:W-:Y:S05]  /*0440*/  CALL.REL.NOINC `($__internal_0_$__cuda_sm20_div_rn_f64_full) ;  /* 0x0000001000bc7944 */ /* 0x000fea0003c00000 */
.L_x_3:
[----:B------:R-:W-:Y:S05]  /*0450*/  BSYNC.RECONVERGENT B2 ;  /* 0x0000000000027941 */ /* 0x000fea0003800200 */
.L_x_2:
[----:B------:R-:W0:Y:S02]  /*0460*/  FRND.F64.FLOOR R24, R42 ;  /* 0x0000002a00187313 */ /* 0x000e240000305800 */
[----:B0-----:R-:W-:-:S08]  /*0470*/  DFMA R24, -R22, R24, R32 ;  /* 0x000000181618722b */ /* 0x001fd00000000120 */
[C---:B------:R-:W-:Y:S02]  /*0480*/  DSETP.GEU.AND P1, PT, R24.reuse, R20, PT ;  /* 0x000000141800722a */ /* 0x040fe40003f2e000 */
[----:B------:R-:W-:-:S04]  /*0490*/  DSETP.GT.AND P0, PT, R24, R18, PT ;  /* 0x000000121800722a */ /* 0x000fc80003f04000 */
[C---:B------:R-:W-:Y:S02]  /*04a0*/  FSEL R20, R24.reuse, R20, !P1 ;  /* 0x0000001418147208 */ /* 0x040fe40004800000 */
[C---:B------:R-:W-:Y:S02]  /*04b0*/  FSEL R21, R25.reuse, R21, !P1 ;  /* 0x0000001519157208 */ /* 0x040fe40004800000 */
[----:B------:R-:W-:Y:S02]  /*04c0*/  FSEL R18, R24, R18, P0 ;  /* 0x0000001218127208 */ /* 0x000fe40000000000 */
[----:B------:R-:W-:-:S07]  /*04d0*/  FSEL R19, R25, R19, P0 ;  /* 0x0000001319137208 */ /* 0x000fce0000000000 */
.L_x_1:
[----:B------:R-:W-:Y:S05]  /*04e0*/  BSYNC.RECONVERGENT B1 ;  /* 0x0000000000017941 */ /* 0x000fea0003800200 */
.L_x_0:
        /* <DEDUP_REMOVED lines=22> */
[----:B------:R-:W-:Y:S01]  /*0650*/  IMAD.MOV.U32 R40, RZ, RZ, R32 ;  /* 0x000000ffff287224 */ /* 0x000fe200078e0020 */
[----:B------:R-:W-:Y:S01]  /*0660*/  MOV R27, R23 ;  /* 0x00000017001b7202 */ /* 0x000fe20000000f00 */
[----:B------:R-:W-:Y:S01]  /*0670*/  IMAD.MOV.U32 R41, RZ, RZ, R33 ;  /* 0x000000ffff297224 */ /* 0x000fe200078e0021 */
[----:B------:R-:W-:Y:S01]  /*0680*/  MOV R0, 0x6b0 ;  /* 0x000006b000007802 */ /* 0x000fe20000000f00 */
[----:B------:R-:W-:-:S07]  /*0690*/  IMAD.MOV.U32 R26, RZ, RZ, R22 ;  /* 0x000000ffff1a7224 */ /* 0x000fce00078e0016 */
[----:B------:R-:W-:Y:S05]  /*06a0*/  CALL.REL.NOINC `($__internal_0_$__cuda_sm20_div_rn_f64_full) ;  /* 0x0000001000247944 */ /* 0x000fea0003c00000 */
.L_x_7:
[----:B------:R-:W-:Y:S05]  /*06b0*/  BSYNC.RECONVERGENT B2 ;  /* 0x0000000000027941 */ /* 0x000fea0003800200 */
.L_x_6:
        /* <DEDUP_REMOVED lines=8> */
.L_x_5:
[----:B------:R-:W-:Y:S05]  /*0740*/  BSYNC.RECONVERGENT B1 ;  /* 0x0000000000017941 */ /* 0x000fea0003800200 */
.L_x_4:
        /* <DEDUP_REMOVED lines=23> */
[----:B------:R-:W-:Y:S01]  /*08c0*/  MOV R0, 0x910 ;  /* 0x0000091000007802 */ /* 0x000fe20000000f00 */
[----:B------:R-:W-:Y:S02]  /*08d0*/  IMAD.MOV.U32 R41, RZ, RZ, R33 ;  /* 0x000000ffff297224 */ /* 0x000fe400078e0021 */
[----:B------:R-:W-:Y:S02]  /*08e0*/  IMAD.MOV.U32 R26, RZ, RZ, R22 ;  /* 0x000000ffff1a7224 */ /* 0x000fe400078e0016 */
[----:B------:R-:W-:-:S07]  /*08f0*/  IMAD.MOV.U32 R27, RZ, RZ, R23 ;  /* 0x000000ffff1b7224 */ /* 0x000fce00078e0017 */
[----:B------:R-:W-:Y:S05]  /*0900*/  CALL.REL.NOINC `($__internal_0_$__cuda_sm20_div_rn_f64_full) ;  /* 0x0000000c008c7944 */ /* 0x000fea0003c00000 */
.L_x_11:
[----:B------:R-:W-:Y:S05]  /*0910*/  BSYNC.RECONVERGENT B2 ;  /* 0x0000000000027941 */ /* 0x000fea0003800200 */
.L_x_10:
        /* <DEDUP_REMOVED lines=8> */
.L_x_9:
[----:B------:R-:W-:Y:S05]  /*09a0*/  BSYNC.RECONVERGENT B1 ;  /* 0x0000000000017941 */ /* 0x000fea0003800200 */
.L_x_8:
[----:B------:R-:W-:Y:S01]  /*09b0*/  ISETP.GE.AND P0, PT, R9, UR5, PT ;  /* 0x0000000509007c0c */ /* 0x000fe2000bf06270 */
[----:B------:R-:W-:-:S12]  /*09c0*/  BSSY.RECONVERGENT B1, `(.L_x_12) ;  /* 0x0000023000017945 */ /* 0x000fd80003800200 */
        /* <DEDUP_REMOVED lines=25> */
.L_x_15:
[----:B------:R-:W-:Y:S05]  /*0b60*/  BSYNC.RECONVERGENT B2 ;  /* 0x0000000000027941 */ /* 0x000fea0003800200 */
.L_x_14:
        /* <DEDUP_REMOVED lines=8> */
.L_x_13:
[----:B------:R-:W-:Y:S05]  /*0bf0*/  BSYNC.RECONVERGENT B1 ;  /* 0x0000000000017941 */ /* 0x000fea0003800200 */
.L_x_12:
        /* <DEDUP_REMOVED lines=28> */
.L_x_19:
[----:B------:R-:W-:Y:S05]  /*0dc0*/  BSYNC.RECONVERGENT B2 ;  /* 0x0000000000027941 */ /* 0x000fea0003800200 */
.L_x_18:
        /* <DEDUP_REMOVED lines=8> */
.L_x_17:
[----:B------:R-:W-:Y:S05]  /*0e50*/  BSYNC.RECONVERGENT B1 ;  /* 0x0000000000017941 */ /* 0x000fea0003800200 */
.L_x_16:
[----:B------:R-:W-:Y:S01]  /*0e60*/  IADD3 R0, PT, PT, R9, 0x2, RZ ;  /* 0x0000000209007810 */ /* 0x000fe20007ffe0ff */
[----:B------:R-:W-:Y:S03]  /*0e70*/  BSSY.RECONVERGENT B1, `(.L_x_20) ;  /* 0x0000024000017945 */ /* 0x000fe60003800200 */
        /* <DEDUP_REMOVED lines=26> */
.L_x_23:
[----:B------:R-:W-:Y:S05]  /*1020*/  BSYNC.RECONVERGENT B2 ;  /* 0x0000000000027941 */ /* 0x000fea0003800200 */
.L_x_22:
        /* <DEDUP_REMOVED lines=8> */
.L_x_21:
[----:B------:R-:W-:Y:S05]  /*10b0*/  BSYNC.RECONVERGENT B1 ;  /* 0x0000000000017941 */ /* 0x000fea0003800200 */
.L_x_20:
        /* <DEDUP_REMOVED lines=28> */
.L_x_27:
[----:B------:R-:W-:Y:S05]  /*1280*/  BSYNC.RECONVERGENT B2 ;  /* 0x0000000000027941 */ /* 0x000fea0003800200 */
.L_x_26:
        /* <DEDUP_REMOVED lines=8> */
.L_x_25:
[----:B------:R-:W-:Y:S05]  /*1310*/  BSYNC.RECONVERGENT B1 ;  /* 0x0000000000017941 */ /* 0x000fea0003800200 */
.L_x_24:
        /* <DEDUP_REMOVED lines=28> */
.L_x_31:
[----:B------:R-:W-:Y:S05]  /*14e0*/  BSYNC.RECONVERGENT B2 ;  /* 0x0000000000027941 */ /* 0x000fea0003800200 */
.L_x_30:
        /* <DEDUP_REMOVED lines=8> */
.L_x_29:
[----:B------:R-:W-:Y:S05]  /*1570*/  BSYNC.RECONVERGENT B1 ;  /* 0x0000000000017941 */ /* 0x000fea0003800200 */
.L_x_28:
[----:B------:R-:W0:Y:S01]  /*1580*/  LDC R0, c[0x0][0x384] ;  /* 0x0000e100ff007b82 */ /* 0x000e220000000800 */
[----:B------:R-:W-:Y:S01]  /*1590*/  UIADD3 UR4, UPT, UPT, UR4, 0x8, URZ ;  /* 0x0000000804047890 */ /* 0x000fe2000fffe0ff */
[----:B------:R-:W-:-:S03]  /*15a0*/  IADD3 R9, PT, PT, R9, 0x8, RZ ;  /* 0x0000000809097810 */ /* 0x000fc60007ffe0ff */
[----:B------:R-:W-:Y:S01]  /*15b0*/  UISETP.NE.AND UP0, UPT, UR4, 0x27, UPT ;  /* 0x000000270400788c */ /* 0x000fe2000bf05270 */
[C---:B0-----:R-:W-:Y:S02]  /*15c0*/  IMAD R5, R0.reuse, 0x8, R5 ;  /* 0x0000000800057824 */ /* 0x041fe400078e0205 */
[C---:B------:R-:W-:Y:S02]  /*15d0*/  IMAD R11, R0.reuse, 0x8, R11 ;  /* 0x00000008000b7824 */ /* 0x040fe400078e020b */
[C---:B------:R-:W-:Y:S02]  /*15e0*/  IMAD R13, R0.reuse, 0x8, R13 ;  /* 0x00000008000d7824 */ /* 0x040fe400078e020d */
[C---:B------:R-:W-:Y:S02]  /*15f0*/  IMAD R15, R0.reuse, 0x8, R15 ;  /* 0x00000008000f7824 */ /* 0x040fe400078e020f */
[C---:B------:R-:W-:Y:S02]  /*1600*/  IMAD R17, R0.reuse, 0x8, R17 ;  /* 0x0000000800117824 */ /* 0x040fe400078e0211 */
[----:B------:R-:W-:-:S02]  /*1610*/  IMAD R34, R0, 0x8, R34 ;  /* 0x0000000800227824 */ /* 0x000fc400078e0222 */
[C---:B------:R-:W-:Y:S02]  /*1620*/  IMAD R35, R0.reuse, 0x8, R35 ;  /* 0x0000000800237824 */ /* 0x040fe400078e0223 */
[----:B------:R-:W-:Y:S01]  /*1630*/  IMAD R7, R0, 0x8, R7 ;  /* 0x0000000800077824 */ /* 0x000fe200078e0207 */
[----:B------:R-:W-:Y:S06]  /*1640*/  BRA.U UP0, `(.L_x_32) ;  /* 0xffffffed00107547 */ /* 0x000fec000b83ffff */
[----:B------:R-:W0:Y:S01]  /*1650*/  LDC.64 R24, c[0x0][0x3a0] ;  /* 0x0000e800ff187b82 */ /* 0x000e220000000a00 */
[C-C-:B-----5:R-:W-:Y:S01]  /*1660*/  DADD R22, R20.reuse, R18.reuse ;  /* 0x0000000014167229 */ /* 0x160fe20000000012 */
[----:B------:R-:W-:Y:S01]  /*1670*/  IADD3 R5, PT, PT, R2, R3, RZ ;  /* 0x0000000302057210 */ /* 0x000fe20007ffe0ff */
[----:B------:R-:W-:Y:S01]  /*1680*/  DADD R18, -R20, R18 ;  /* 0x0000000014127229 */ /* 0x000fe20000000112 */
[----:B------:R-:W-:-:S04]  /*1690*/  VIADD R3, R3, 0x1 ;  /* 0x0000000103037836 */ /* 0x000fc80000000000 */
[----:B------:R-:W1:Y:S01]  /*16a0*/  LDC.64 R26, c[0x0][0x3a8] ;  /* 0x0000ea00ff1a7b82 */ /* 0x000e620000000a00 */
[----:B------:R-:W-:Y:S01]  /*16b0*/  DMUL R22, R22, 0.5 ;  /* 0x3fe0000016167828 */ /* 0x000fe20000000000 */
[----:B------:R-:W-:Y:S01]  /*16c0*/  ISETP.NE.AND P0, PT, R3, R0, PT ;  /* 0x000000000300720c */ /* 0x000fe20003f05270 */
[----:B------:R-:W-:Y:S01]  /*16d0*/  DMUL R20, R18, 0.5 ;  /* 0x3fe0000012147828 */ /* 0x000fe20000000000 */
[----:B0-----:R-:W-:-:S05]  /*16e0*/  IMAD.WIDE R18, R5, 0x8, R24 ;  /* 0x0000000805127825 */ /* 0x001fca00078e0218 */
[----:B------:R2:W-:Y:S01]  /*16f0*/  STG.E.64 desc[UR6][R18.64], R22 ;  /* 0x0000001612007986 */ /* 0x0005e2000c101b06 */
[----:B-1----:R-:W-:-:S05]  /*1700*/  IMAD.WIDE R24, R5, 0x8, R26 ;  /* 0x0000000805187825 */ /* 0x002fca00078e021a */
[----:B------:R2:W-:Y:S01]  /*1710*/  STG.E.64 desc[UR6][R24.64], R20 ;  /* 0x0000001418007986 */ /* 0x0005e2000c101b06 */
[----:B------:R-:W-:Y:S05]  /*1720*/  @P0 BRA `(.L_x_33) ;  /* 0xffffffe800880947 */ /* 0x000fea000383ffff */
[----:B------:R-:W-:Y:S05]  /*1730*/  EXIT ;  /* 0x000000000000794d */ /* 0x000fea0003800000 */
        .weak           $__internal_0_$__cuda_sm20_div_rn_f64_full
        .type           $__internal_0_$__cuda_sm20_div_rn_f64_full,@function
        .size           $__internal_0_$__cuda_sm20_div_rn_f64_full,(.L_x_40 - $__internal_0_$__cuda_sm20_div_rn_f64_full)
$__internal_0_$__cuda_sm20_div_rn_f64_full:
[----:B------:R-:W-:Y:S01]  /*1740*/  FSETP.GEU.AND P2, PT, |R41|, 1.469367938527859385e-39, PT ;  /* 0x001000002900780b */ /* 0x000fe20003f4e200 */
[----:B------:R-:W-:Y:S01]  /*1750*/  IMAD.MOV.U32 R36, RZ, RZ, 0x1ca00000 ;  /* 0x1ca00000ff247424 */ /* 0x000fe200078e00ff */
[C---:B------:R-:W-:Y:S01]  /*1760*/  FSETP.GEU.AND P0, PT, |R27|.reuse, 1.469367938527859385e-39, PT ;  /* 0x001000001b00780b */ /* 0x040fe20003f0e200 */
[----:B------:R-:W-:Y:S01]  /*1770*/  IMAD.MOV.U32 R30, RZ, RZ, 0x1 ;  /* 0x00000001ff1e7424 */ /* 0x000fe200078e00ff */
[----:B------:R-:W-:Y:S01]  /*1780*/  LOP3.LUT R24, R27, 0x800fffff, RZ, 0xc0, !PT ;  /* 0x800fffff1b187812 */ /* 0x000fe200078ec0ff */
[----:B------:R-:W-:Y:S01]  /*1790*/  BSSY.RECONVERGENT B0, `(.L_x_34) ;  /* 0x0000052000007945 */ /* 0x000fe20003800200 */
[----:B------:R-:W-:Y:S02]  /*17a0*/  LOP3.LUT R37, R41, 0x7ff00000, RZ, 0xc0, !PT ;  /* 0x7ff0000029257812 */ /* 0x000fe400078ec0ff */
[----:B------:R-:W-:Y:S01]  /*17b0*/  LOP3.LUT R25, R24, 0x3ff00000, RZ, 0xfc, !PT ;  /* 0x3ff0000018197812 */ /* 0x000fe200078efcff */
[----:B------:R-:W-:Y:S01]  /*17c0*/  IMAD.MOV.U32 R24, RZ, RZ, R26 ;  /* 0x000000ffff187224 */ /* 0x000fe200078e001a */
[----:B------:R-:W-:-:S03]  /*17d0*/  LOP3.LUT R38, R27, 0x7ff00000, RZ, 0xc0, !PT ;  /* 0x7ff000001b267812 */ /* 0x000fc600078ec0ff */
[----:B------:R-:W-:Y:S01]  /*17e0*/  @!P2 LOP3.LUT R28, R27, 0x7ff00000, RZ, 0xc0, !PT ;  /* 0x7ff000001b1ca812 */ /* 0x000fe200078ec0ff */
[----:B------:R-:W-:Y:S01]  /*17f0*/  @!P2 IMAD.MOV.U32 R42, RZ, RZ, RZ ;  /* 0x000000ffff2aa224 */ /* 0x000fe200078e00ff */
[----:B------:R-:W-:Y:S01]  /*1800*/  @!P0 DMUL R24, R26, 8.98846567431157953865e+307 ;  /* 0x7fe000001a188828 */ /* 0x000fe20000000000 */
[C---:B------:R-:W-:Y:S02]  /*1810*/  ISETP.GE.U32.AND P1, PT, R37.reuse, R38, PT ;  /* 0x000000262500720c */ /* 0x040fe40003f26070 */
[----:B------:R-:W-:Y:S02]  /*1820*/  @!P2 ISETP.GE.U32.AND P3, PT, R37, R28, PT ;  /* 0x0000001c2500a20c */ /* 0x000fe40003f66070 */
[C---:B------:R-:W-:Y:S01]  /*1830*/  SEL R29, R36.reuse, 0x63400000, !P1 ;  /* 0x63400000241d7807 */ /* 0x040fe20004800000 */
[----:B------:R-:W0:Y:S01]  /*1840*/  MUFU.RCP64H R31, R25 ;  /* 0x00000019001f7308 */ /* 0x000e220000001800 */
[----:B------:R-:W-:Y:S02]  /*1850*/  @!P2 SEL R28, R36, 0x63400000, !P3 ;  /* 0x63400000241ca807 */ /* 0x000fe40005800000 */
[----:B------:R-:W-:-:S02]  /*1860*/  LOP3.LUT R29, R29, 0x800fffff, R41, 0xf8, !PT ;  /* 0x800fffff1d1d7812 */ /* 0x000fc400078ef829 */
[----:B------:R-:W-:Y:S02]  /*1870*/  @!P2 LOP3.LUT R28, R28, 0x80000000, R41, 0xf8, !PT ;  /* 0x800000001c1ca812 */ /* 0x000fe400078ef829 */
[----:B------:R-:W-:Y:S02]  /*1880*/  @!P0 LOP3.LUT R38, R25, 0x7ff00000, RZ, 0xc0, !PT ;  /* 0x7ff0000019268812 */ /* 0x000fe400078ec0ff */
[----:B------:R-:W-:Y:S01]  /*1890*/  @!P2 LOP3.LUT R43, R28, 0x100000, RZ, 0xfc, !PT ;  /* 0x001000001c2ba812 */ /* 0x000fe200078efcff */
[----:B------:R-:W-:-:S06]  /*18a0*/  IMAD.MOV.U32 R28, RZ, RZ, R40 ;  /* 0x000000ffff1c7224 */ /* 0x000fcc00078e0028 */
[----:B------:R-:W-:Y:S02]  /*18b0*/  @!P2 DFMA R28, R28, 2, -R42 ;  /* 0x400000001c1ca82b */ /* 0x000fe4000000082a */
[----:B0-----:R-:W-:-:S08]  /*18c0*/  DFMA R42, R30, -R24, 1 ;  /* 0x3ff000001e2a742b */ /* 0x001fd00000000818 */
[----:B------:R-:W-:Y:S01]  /*18d0*/  DFMA R42, R42, R42, R42 ;  /* 0x0000002a2a2a722b */ /* 0x000fe2000000002a */
[----:B------:R-:W-:-:S05]  /*18e0*/  @!P2 LOP3.LUT R37, R29, 0x7ff00000, RZ, 0xc0, !PT ;  /* 0x7ff000001d25a812 */ /* 0x000fca00078ec0ff */
[----:B------:R-:W-:Y:S02]  /*18f0*/  VIADD R39, R37, 0xffffffff ;  /* 0xffffffff25277836 */ /* 0x000fe40000000000 */
[----:B------:R-:W-:-:S03]  /*1900*/  DFMA R30, R30, R42, R30 ;  /* 0x0000002a1e1e722b */ /* 0x000fc6000000001e */
[----:B------:R-:W-:Y:S01]  /*1910*/  ISETP.GT.U32.AND P0, PT, R39, 0x7feffffe, PT ;  /* 0x7feffffe2700780c */ /* 0x000fe20003f04070 */
[----:B------:R-:W-:-:S04]  /*1920*/  VIADD R39, R38, 0xffffffff ;  /* 0xffffffff26277836 */ /* 0x000fc80000000000 */
[----:B------:R-:W-:Y:S01]  /*1930*/  DFMA R44, R30, -R24, 1 ;  /* 0x3ff000001e2c742b */ /* 0x000fe20000000818 */
[----:B------:R-:W-:-:S07]  /*1940*/  ISETP.GT.U32.OR P0, PT, R39, 0x7feffffe, P0 ;  /* 0x7feffffe2700780c */ /* 0x000fce0000704470 */
[----:B------:R-:W-:-:S08]  /*1950*/  DFMA R44, R30, R44, R30 ;  /* 0x0000002c1e2c722b */ /* 0x000fd0000000001e */
[----:B------:R-:W-:-:S08]  /*1960*/  DMUL R42, R44, R28 ;  /* 0x0000001c2c2a7228 */ /* 0x000fd00000000000 */
[----:B------:R-:W-:-:S08]  /*1970*/  DFMA R30, R42, -R24, R28 ;  /* 0x800000182a1e722b */ /* 0x000fd0000000001c */
[----:B------:R-:W-:Y:S01]  /*1980*/  DFMA R30, R44, R30, R42 ;  /* 0x0000001e2c1e722b */ /* 0x000fe2000000002a */
[----:B------:R-:W-:Y:S10]  /*1990*/  @P0 BRA `(.L_x_35) ;  /* 0x0000000000700947 */ /* 0x000ff40003800000 */
[----:B------:R-:W-:Y:S02]  /*19a0*/  LOP3.LUT R37, R41, 0x7ff00000, RZ, 0xc0, !PT ;  /* 0x7ff0000029257812 */ /* 0x000fe400078ec0ff */
[----:B------:R-:W-:-:S04]  /*19b0*/  LOP3.LUT R38, R27, 0x7ff00000, RZ, 0xc0, !PT ;  /* 0x7ff000001b267812 */ /* 0x000fc800078ec0ff */
[CC--:B------:R-:W-:Y:S02]  /*19c0*/  VIADDMNMX R39, R37.reuse, -R38.reuse, 0xb9600000, !PT ;  /* 0xb960000025277446 */ /* 0x0c0fe40007800926 */
[----:B------:R-:W-:Y:S01]  /*19d0*/  ISETP.GE.U32.AND P0, PT, R37, R38, PT ;  /* 0x000000262500720c */ /* 0x000fe20003f06070 */
[----:B------:R-:W-:Y:S01]  /*19e0*/  IMAD.MOV.U32 R38, RZ, RZ, RZ ;  /* 0x000000ffff267224 */ /* 0x000fe200078e00ff */
[----:B------:R-:W-:Y:S02]  /*19f0*/  VIMNMX R39, PT, PT, R39, 0x46a00000, PT ;  /* 0x46a0000027277848 */ /* 0x000fe40003fe0100 */
[----:B------:R-:W-:-:S04]  /*1a00*/  SEL R36, R36, 0x63400000, !P0 ;  /* 0x6340000024247807 */ /* 0x000fc80004000000 */
[----:B------:R-:W-:-:S05]  /*1a10*/  IADD3 R36, PT, PT, -R36, R39, RZ ;  /* 0x0000002724247210 */ /* 0x000fca0007ffe1ff */
[----:B------:R-:W-:-:S06]  /*1a20*/  VIADD R39, R36, 0x7fe00000 ;  /* 0x7fe0000024277836 */ /* 0x000fcc0000000000 */
[----:B------:R-:W-:-:S10]  /*1a30*/  DMUL R42, R30, R38 ;  /* 0x000000261e2a7228 */ /* 0x000fd40000000000 */
[----:B------:R-:W-:-:S13]  /*1a40*/  FSETP.GTU.AND P0, PT, |R43|, 1.469367938527859385e-39, PT ;  /* 0x001000002b00780b */ /* 0x000fda0003f0c200 */
[----:B------:R-:W-:Y:S05]  /*1a50*/  @P0 BRA `(.L_x_36) ;  /* 0x0000000000940947 */ /* 0x000fea0003800000 */
[----:B------:R-:W-:Y:S01]  /*1a60*/  DFMA R24, R30, -R24, R28 ;  /* 0x800000181e18722b */ /* 0x000fe2000000001c */
[----:B------:R-:W-:-:S09]  /*1a70*/  IMAD.MOV.U32 R38, RZ, RZ, RZ ;  /* 0x000000ffff267224 */ /* 0x000fd200078e00ff */
[C---:B------:R-:W-:Y:S02]  /*1a80*/  FSETP.NEU.AND P0, PT, R25.reuse, RZ, PT ;  /* 0x000000ff1900720b */ /* 0x040fe40003f0d000 */
[----:B------:R-:W-:-:S04]  /*1a90*/  LOP3.LUT R26, R25, 0x80000000, R27, 0x48, !PT ;  /* 0x80000000191a7812 */ /* 0x000fc800078e481b */
[----:B------:R-:W-:-:S07]  /*1aa0*/  LOP3.LUT R39, R26, R39, RZ, 0xfc, !PT ;  /* 0x000000271a277212 */ /* 0x000fce00078efcff */
[----:B------:R-:W-:Y:S05]  /*1ab0*/  @!P0 BRA `(.L_x_36) ;  /* 0x00000000007c8947 */ /* 0x000fea0003800000 */
[----:B------:R-:W-:Y:S01]  /*1ac0*/  IMAD.MOV R25, RZ, RZ, -R36 ;  /* 0x000000ffff197224 */ /* 0x000fe200078e0a24 */
[----:B------:R-:W-:Y:S01]  /*1ad0*/  IADD3 R36, PT, PT, -R36, -0x43300000, RZ ;  /* 0xbcd0000024247810 */ /* 0x000fe20007ffe1ff */
[----:B------:R-:W-:-:S06]  /*1ae0*/  IMAD.MOV.U32 R24, RZ, RZ, RZ ;  /* 0x000000ffff187224 */ /* 0x000fcc00078e00ff */
[----:B------:R-:W-:Y:S02]  /*1af0*/  DFMA R24, R42, -R24, R30 ;  /* 0x800000182a18722b */ /* 0x000fe4000000001e */
[----:B------:R-:W-:-:S08]  /*1b00*/  DMUL.RP R30, R30, R38 ;  /* 0x000000261e1e7228 */ /* 0x000fd00000008000 */
[----:B------:R-:W-:Y:S02]  /*1b10*/  FSETP.NEU.AND P0, PT, |R25|, R36, PT ;  /* 0x000000241900720b */ /* 0x000fe40003f0d200 */
[----:B------:R-:W-:Y:S02]  /*1b20*/  LOP3.LUT R25, R31, R26, RZ, 0x3c, !PT ;  /* 0x0000001a1f197212 */ /* 0x000fe400078e3cff */
[----:B------:R-:W-:Y:S02]  /*1b30*/  FSEL R42, R30, R42, !P0 ;  /* 0x0000002a1e2a7208 */ /* 0x000fe40004000000 */
[----:B------:R-:W-:Y:S01]  /*1b40*/  FSEL R43, R25, R43, !P0 ;  /* 0x0000002b192b7208 */ /* 0x000fe20004000000 */
[----:B------:R-:W-:Y:S06]  /*1b50*/  BRA `(.L_x_36) ;  /* 0x0000000000547947 */ /* 0x000fec0003800000 */
.L_x_35:
[----:B------:R-:W-:-:S14]  /*1b60*/  DSETP.NAN.AND P0, PT, R40, R40, PT ;  /* 0x000000282800722a */ /* 0x000fdc0003f08000 */
[----:B------:R-:W-:Y:S05]  /*1b70*/  @P0 BRA `(.L_x_37) ;  /* 0x0000000000440947 */ /* 0x000fea0003800000 */
[----:B------:R-:W-:-:S14]  /*1b80*/  DSETP.NAN.AND P0, PT, R26, R26, PT ;  /* 0x0000001a1a00722a */ /* 0x000fdc0003f08000 */
[----:B------:R-:W-:Y:S05]  /*1b90*/  @P0 BRA `(.L_x_38) ;  /* 0x0000000000300947 */ /* 0x000fea0003800000 */
[----:B------:R-:W-:Y:S01]  /*1ba0*/  ISETP.NE.AND P0, PT, R37, R38, PT ;  /* 0x000000262500720c */ /* 0x000fe20003f05270 */
[----:B------:R-:W-:Y:S02]  /*1bb0*/  IMAD.MOV.U32 R42, RZ, RZ, 0x0 ;  /* 0x00000000ff2a7424 */ /* 0x000fe400078e00ff */
[----:B------:R-:W-:-:S10]  /*1bc0*/  IMAD.MOV.U32 R43, RZ, RZ, -0x80000 ;  /* 0xfff80000ff2b7424 */ /* 0x000fd400078e00ff */
[----:B------:R-:W-:Y:S05]  /*1bd0*/  @!P0 BRA `(.L_x_36) ;  /* 0x0000000000348947 */ /* 0x000fea0003800000 */
[----:B------:R-:W-:Y:S02]  /*1be0*/  ISETP.NE.AND P0, PT, R37, 0x7ff00000, PT ;  /* 0x7ff000002500780c */ /* 0x000fe40003f05270 */
[----:B------:R-:W-:Y:S02]  /*1bf0*/  LOP3.LUT R43, R41, 0x80000000, R27, 0x48, !PT ;  /* 0x80000000292b7812 */ /* 0x000fe400078e481b */
[----:B------:R-:W-:-:S13]  /*1c00*/  ISETP.EQ.OR P0, PT, R38, RZ, !P0 ;  /* 0x000000ff2600720c */ /* 0x000fda0004702670 */
[----:B------:R-:W-:Y:S02]  /*1c10*/  @P0 LOP3.LUT R24, R43, 0x7ff00000, RZ, 0xfc, !PT ;  /* 0x7ff000002b180812 */ /* 0x000fe400078efcff */
[----:B------:R-:W-:Y:S01]  /*1c20*/  @!P0 MOV R42, RZ ;  /* 0x000000ff002a8202 */ /* 0x000fe20000000f00 */
[----:B------:R-:W-:Y:S02]  /*1c30*/  @P0 IMAD.MOV.U32 R42, RZ, RZ, RZ ;  /* 0x000000ffff2a0224 */ /* 0x000fe400078e00ff */
[----:B------:R-:W-:Y:S01]  /*1c40*/  @P0 IMAD.MOV.U32 R43, RZ, RZ, R24 ;  /* 0x000000ffff2b0224 */ /* 0x000fe200078e0018 */
[----:B------:R-:W-:Y:S06]  /*1c50*/  BRA `(.L_x_36) ;  /* 0x0000000000147947 */ /* 0x000fec0003800000 */
.L_x_38:
[----:B------:R-:W-:Y:S01]  /*1c60*/  LOP3.LUT R43, R27, 0x80000, RZ, 0xfc, !PT ;  /* 0x000800001b2b7812 */ /* 0x000fe200078efcff */
[----:B------:R-:W-:Y:S01]  /*1c70*/  IMAD.MOV.U32 R42, RZ, RZ, R26 ;  /* 0x000000ffff2a7224 */ /* 0x000fe200078e001a */
[----:B------:R-:W-:Y:S06]  /*1c80*/  BRA `(.L_x_36) ;  /* 0x0000000000087947 */ /* 0x000fec0003800000 */
.L_x_37:
[----:B------:R-:W-:Y:S01]  /*1c90*/  LOP3.LUT R43, R41, 0x80000, RZ, 0xfc, !PT ;  /* 0x00080000292b7812 */ /* 0x000fe200078efcff */
[----:B------:R-:W-:-:S07]  /*1ca0*/  IMAD.MOV.U32 R42, RZ, RZ, R40 ;  /* 0x000000ffff2a7224 */ /* 0x000fce00078e0028 */
.L_x_36:
[----:B------:R-:W-:Y:S05]  /*1cb0*/  BSYNC.RECONVERGENT B0 ;  /* 0x0000000000007941 */ /* 0x000fea0003800200 */
.L_x_34:
[----:B------:R-:W-:Y:S02]  /*1cc0*/  IMAD.MOV.U32 R24, RZ, RZ, R0 ;  /* 0x000000ffff187224 */ /* 0x000fe400078e0000 */
[----:B------:R-:W-:-:S04]  /*1cd0*/  IMAD.MOV.U32 R25, RZ, RZ, 0x0 ;  /* 0x00000000ff197424 */ /* 0x000fc800078e00ff */
[----:B------:R-:W-:Y:S05]  /*1ce0*/  RET.REL.NODEC R24 `(_Z19k_find_block_boundsiiiPKdS0_PdS1_) ;  /* 0xffffffe018c47950 */ /* 0x000fea0003c3ffff */
.L_x_39:
[----:B------:R-:W-:-:S00]  /*1cf0*/  BRA `(.L_x_39) ;  /* 0xfffffffc00fc7947 */ /* 0x000fc0000383ffff */
[----:B------:R-:W-:-:S00]  /*1d00*/  NOP ;  /* 0x0000000000007918 */ /* 0x000fc00000000000 */
[----:B------:R-:W-:-:S00]  /*1d10*/  NOP ;  /* 0x0000000000007918 */ /* 0x000fc00000000000 */
[----:B------:R-:W-:-:S00]  /*1d20*/  NOP ;  /* 0x0000000000007918 */ /* 0x000fc00000000000 */
[----:B------:R-:W-:-:S00]  /*1d30*/  NOP ;  /* 0x0000000000007918 */ /* 0x000fc00000000000 */
[----:B------:R-:W-:-:S00]  /*1d40*/  NOP ;  /* 0x0000000000007918 */ /* 0x000fc00000000000 */
[----:B------:R-:W-:-:S00]  /*1d50*/  NOP ;  /* 0x0000000000007918 */ /* 0x000fc00000000000 */
[----:B------:R-:W-:-:S00]  /*1d60*/  NOP ;  /* 0x0000000000007918 */ /* 0x000fc00000000000 */
[----:B------:R-:W-:-:S00]  /*1d70*/  NOP ;  /* 0x0000000000007918 */ /* 0x000fc00000000000 */
.L_x_40:


//--------------------- .nv.shared.reserved.0     --------------------------
	.section	.nv.shared.reserved.0,"aw",@nobits
	.weak		__nv_reservedSMEM_offset_0_alias
	.size		__nv_reservedSMEM_offset_0_alias, 0, 64
	.other		__nv_reservedSMEM_offset_0_alias,@"STO_CUDA_RESERVED_SHARED STV_DEFAULT"
__nv_reservedSMEM_offset_0_alias:
	.zero		0
	.zero		64


//--------------------- .nv.constant0._Z19k_find_block_boundsiiiPKdS0_PdS1_ --------------------------
	.section	.nv.constant0._Z19k_find_block_boundsiiiPKdS0_PdS1_,"a",@progbits
	.sectionflags	@""
	.align	4
.nv.constant0._Z19k_find_block_boundsiiiPKdS0_PdS1_:
	.zero		944


//--------------------- SYMBOLS --------------------------

	.type		.nv.reservedSmem.offset0,@object
	.size		.nv.reservedSmem.offset0,0x4
